//
// Generated by NVIDIA NVVM Compiler
//
// Compiler Build ID: CL-36424714
// Cuda compilation tools, release 13.0, V13.0.88
// Based on NVVM 20.0.0
//

.version 9.0
.target sm_100
.address_size 64

	// .globl	_Z16hello_world_cudav
.extern .func  (.param .b32 func_retval0) vprintf
(
	.param .b64 vprintf_param_0,
	.param .b64 vprintf_param_1
)
;
.global .align 1 .b8 $str[25] = {37, 54, 100, 37, 49, 54, 100, 37, 49, 54, 100, 37, 49, 54, 100, 37, 49, 54, 100, 37, 49, 54, 100, 10};

.visible .entry _Z16hello_world_cudav()
{
	.local .align 8 .b8 	__local_depot0[24];
	.reg .b64 	%SP;
	.reg .b64 	%SPL;
	.reg .b32 	%r<9>;
	.reg .b64 	%rd<5>;

	mov.u64 	%SPL, __local_depot0;
	cvta.local.u64 	%SP, %SPL;
	add.u64 	%rd1, %SP, 0;
	add.u64 	%rd2, %SPL, 0;
	mov.u32 	%r1, %ctaid.x;
	mov.u32 	%r2, %ctaid.y;
	mov.u32 	%r3, %ctaid.z;
	mov.u32 	%r4, %tid.x;
	mov.u32 	%r5, %tid.y;
	mov.u32 	%r6, %tid.z;
	st.local.v2.u32 	[%rd2], {%r1, %r2};
	st.local.v2.u32 	[%rd2+8], {%r3, %r4};
	st.local.v2.u32 	[%rd2+16], {%r5, %r6};
	mov.u64 	%rd3, $str;
	cvta.global.u64 	%rd4, %rd3;
	{ // callseq 0, 0
	.param .b64 param0;
	st.param.b64 	[param0], %rd4;
	.param .b64 param1;
	st.param.b64 	[param1], %rd1;
	.param .b32 retval0;
	call.uni (retval0), 
	vprintf, 
	(
	param0, 
	param1
	);
	ld.param.b32 	%r7, [retval0];
	} // callseq 0
	ret;

}


// ===== COMPILED SASS (sm_100) =====

	.target	sm_100

	.elftype	@"ET_EXEC"


//--------------------- .note.nv.tkinfo           --------------------------
	.section	.note.nv.tkinfo,"",@"SHT_NOTE"
	.sectionflags	@"SHF_NOTE_NV_TKINFO"
	.tkinfo
        /*0018*/ 	.word	0x00000002
        /*0030*/ 	.string	""
        /*0030*/ 	.string	"ptxas"
        /*0030*/ 	.string	"Cuda compilation tools, release 13.0, V13.0.88"
        /*0030*/ 	.string	"Build cuda_13.0.r13.0/compiler.36424714_0"
        /*0030*/ 	.string	"-arch sm_100 -m 64 "



//--------------------- .note.nv.cuinfo           --------------------------
	.section	.note.nv.cuinfo,"",@"SHT_NOTE"
	.sectionflags	@"SHF_NOTE_NV_CUINFO"
        /*0018*/ 	.short	0x0002
        /*001a*/ 	.short	0x0064
        /*001c*/ 	.short	0x0082
	.zero		2


//--------------------- .nv.info                  --------------------------
	.section	.nv.info,"",@"SHT_CUDA_INFO"
	.align	4


	//----- nvinfo : EIATTR_REGCOUNT
	.align		4
        /*0000*/ 	.byte	0x04, 0x2f
        /*0002*/ 	.short	(.L_2 - .L_1)
	.align		4
.L_1:
        /*0004*/ 	.word	index@(_Z16hello_world_cudav)
        /*0008*/ 	.word	0x00000018


	//----- nvinfo : EIATTR_FRAME_SIZE
	.align		4
.L_2:
        /*000c*/ 	.byte	0x04, 0x11
        /*000e*/ 	.short	(.L_4 - .L_3)
	.align		4
.L_3:
        /*0010*/ 	.word	index@(_Z16hello_world_cudav)
        /*0014*/ 	.word	0x00000018


	//----- nvinfo : EIATTR_MIN_STACK_SIZE
	.align		4
.L_4:
        /*0018*/ 	.byte	0x04, 0x12
        /*001a*/ 	.short	(.L_6 - .L_5)
	.align		4
.L_5:
        /*001c*/ 	.word	index@(_Z16hello_world_cudav)
        /*0020*/ 	.word	0x00000018
.L_6:


//--------------------- .nv.compat                --------------------------
	.section	.nv.compat,"",@"SHT_CUDA_COMPAT_INFO"
	.align	4
        /*0000*/ 	.byte	0x02, 0x09, 0x00, 0x00, 0x02, 0x02, 0x01, 0x00, 0x02, 0x05, 0x05, 0x00, 0x03, 0x07, 0x01, 0x01
        /*0010*/ 	.byte	0x02, 0x03, 0x00, 0x00, 0x02, 0x06, 0x01, 0x00, 0x04, 0x0b, 0x08, 0x00, 0x09, 0x00, 0x00, 0x00
        /*0020*/ 	.byte	0x00, 0x00, 0x00, 0x00


//--------------------- .nv.info._Z16hello_world_cudav --------------------------
	.section	.nv.info._Z16hello_world_cudav,"",@"SHT_CUDA_INFO"
	.sectionflags	@""
	.align	4


	//----- nvinfo : EIATTR_CUDA_API_VERSION
	.align		4
        /*0000*/ 	.byte	0x04, 0x37
        /*0002*/ 	.short	(.L_8 - .L_7)
.L_7:
        /*0004*/ 	.word	0x00000082


	//----- nvinfo : EIATTR_SPARSE_MMA_MASK
	.align		4
.L_8:
        /*0008*/ 	.byte	0x03, 0x50
        /*000a*/ 	.short	0x0000


	//----- nvinfo : EIATTR_MAXREG_COUNT
	.align		4
        /*000c*/ 	.byte	0x03, 0x1b
        /*000e*/ 	.short	0x00ff


	//----- nvinfo : EIATTR_EXTERNS
	.align		4
        /*0010*/ 	.byte	0x04, 0x0f
        /*0012*/ 	.short	(.L_10 - .L_9)


	//   ....[0]....
	.align		4
.L_9:
        /*0014*/ 	.word	index@(vprintf)


	//----- nvinfo : EIATTR_MERCURY_ISA_VERSION
	.align		4
.L_10:
        /*0018*/ 	.byte	0x03, 0x5f
        /*001a*/ 	.short	0x0101


	//----- nvinfo : EIATTR_VRC_CTA_INIT_COUNT
	.align		4
        /*001c*/ 	.byte	0x02, 0x4a
	.zero		1
	.zero		1


	//----- nvinfo : EIATTR_SYSCALL_OFFSETS
	.align		4
        /*0020*/ 	.byte	0x04, 0x46
        /*0022*/ 	.short	(.L_12 - .L_11)


	//   ....[0]....
.L_11:
        /*0024*/ 	.word	0x00000150


	//----- nvinfo : EIATTR_EXIT_INSTR_OFFSETS
	.align		4
.L_12:
        /*0028*/ 	.byte	0x04, 0x1c
        /*002a*/ 	.short	(.L_14 - .L_13)


	//   ....[0]....
.L_13:
        /*002c*/ 	.word	0x00000160


	//----- nvinfo : EIATTR_SW_WAR
	.align		4
.L_14:
        /*0030*/ 	.byte	0x04, 0x36
        /*0032*/ 	.short	(.L_16 - .L_15)
.L_15:
        /*0034*/ 	.word	0x00000008
.L_16:


//--------------------- .nv.callgraph             --------------------------
	.section	.nv.callgraph,"",@"SHT_CUDA_CALLGRAPH"
	.align	4
	.sectionentsize	8
	.align		4
        /*0000*/ 	.word	0x00000000
	.align		4
        /*0004*/ 	.word	0xffffffff
	.align		4
        /*0008*/ 	.word	index@(_Z16hello_world_cudav)
	.align		4
        /*000c*/ 	.word	index@(vprintf)
	.align		4
        /*0010*/ 	.word	0x00000000
	.align		4
        /*0014*/ 	.word	0xfffffffe
	.align		4
        /*0018*/ 	.word	0x00000000
	.align		4
        /*001c*/ 	.word	0xfffffffd
	.align		4
        /*0020*/ 	.word	0x00000000
	.align		4
        /*0024*/ 	.word	0xfffffffc


//--------------------- .nv.constant4             --------------------------
	.section	.nv.constant4,"a",@progbits
	.align	8
	.align		8
.nv.constant4:
        /*0000*/ 	.dword	vprintf
	.align		8
        /*0008*/ 	.dword	$str


//--------------------- .text._Z16hello_world_cudav --------------------------
	.section	.text._Z16hello_world_cudav,"ax",@progbits
	.align	128
        .global         _Z16hello_world_cudav
        .type           _Z16hello_world_cudav,@function
        .size           _Z16hello_world_cudav,(.L_x_2 - _Z16hello_world_cudav)
        .other          _Z16hello_world_cudav,@"STO_CUDA_ENTRY STV_DEFAULT"
_Z16hello_world_cudav:
.text._Z16hello_world_cudav:
[----:B------:R-:W0:Y:S01]  /*0000*/  LDC R1, c[0x0][0x37c] ;  /* 0x0000df00ff017b82 */ /* 0x000e220000000800 */
[----:B------:R-:W1:Y:S01]  /*0010*/  S2R R8, SR_CTAID.X ;  /* 0x0000000000087919 */ /* 0x000e620000002500 */
[----:B0-----:R-:W-:Y:S01]  /*0020*/  VIADD R1, R1, 0xffffffe8 ;  /* 0xffffffe801017836 */ /* 0x001fe20000000000 */
[----:B------:R-:W-:Y:S01]  /*0030*/  MOV R0, 0x0 ;  /* 0x0000000000007802 */ /* 0x000fe20000000f00 */
[----:B------:R-:W0:Y:S01]  /*0040*/  LDCU UR4, c[0x0][0x2f8] ;  /* 0x00005f00ff0477ac */ /* 0x000e220008000800 */
[----:B------:R-:W1:Y:S03]  /*0050*/  S2R R9, SR_CTAID.Y ;  /* 0x0000000000097919 */ /* 0x000e660000002600 */
[----:B------:R2:W3:Y:S01]  /*0060*/  LDC.64 R2, c[0x4][R0] ;  /* 0x0100000000027b82 */ /* 0x0004e20000000a00 */
[----:B------:R-:W4:Y:S01]  /*0070*/  LDCU.64 UR6, c[0x4][0x8] ;  /* 0x01000100ff0677ac */ /* 0x000f220008000a00 */
[----:B------:R-:W5:Y:S01]  /*0080*/  S2R R10, SR_CTAID.Z ;  /* 0x00000000000a7919 */ /* 0x000f620000002700 */
[----:B------:R-:W2:Y:S01]  /*0090*/  LDCU UR5, c[0x0][0x2fc] ;  /* 0x00005f80ff0577ac */ /* 0x000ea20008000800 */
[----:B------:R-:W5:Y:S01]  /*00a0*/  S2R R11, SR_TID.X ;  /* 0x00000000000b7919 */ /* 0x000f620000002100 */
[----:B------:R-:W5:Y:S01]  /*00b0*/  S2R R12, SR_TID.Y ;  /* 0x00000000000c7919 */ /* 0x000f620000002200 */
[----:B------:R-:W5:Y:S01]  /*00c0*/  S2R R13, SR_TID.Z ;  /* 0x00000000000d7919 */ /* 0x000f620000002300 */
[----:B0-----:R-:W-:Y:S01]  /*00d0*/  IADD3 R6, P0, PT, R1, UR4, RZ ;  /* 0x0000000401067c10 */ /* 0x001fe2000ff1e0ff */
[----:B----4-:R-:W-:Y:S01]  /*00e0*/  IMAD.U32 R4, RZ, RZ, UR6 ;  /* 0x00000006ff047e24 */ /* 0x010fe2000f8e00ff */
[----:B------:R-:W-:-:S03]  /*00f0*/  MOV R5, UR7 ;  /* 0x0000000700057c02 */ /* 0x000fc60008000f00 */
[----:B--2---:R-:W-:Y:S01]  /*0100*/  IMAD.X R7, RZ, RZ, UR5, P0 ;  /* 0x00000005ff077e24 */ /* 0x004fe200080e06ff */
[----:B-1----:R0:W-:Y:S04]  /*0110*/  STL.64 [R1], R8 ;  /* 0x0000000801007387 */ /* 0x0021e80000100a00 */
[----:B-----5:R0:W-:Y:S04]  /*0120*/  STL.64 [R1+0x8], R10 ;  /* 0x0000080a01007387 */ /* 0x0201e80000100a00 */
[----:B------:R0:W-:Y:S02]  /*0130*/  STL.64 [R1+0x10], R12 ;  /* 0x0000100c01007387 */ /* 0x0001e40000100a00 */
[----:B------:R-:W-:-:S07]  /*0140*/  LEPC R20, `(.L_x_0) ;  /* 0x000000001014794e */ /* 0x000fce0000000000 */
[----:B0--3--:R-:W-:Y:S05]  /*0150*/  CALL.ABS.NOINC R2 ;  /* 0x0000000002007343 */ /* 0x009fea0003c00000 */
.L_x_0:
[----:B------:R-:W-:Y:S05]  /*0160*/  EXIT ;  /* 0x000000000000794d */ /* 0x000fea0003800000 */
.L_x_1:
[----:B------:R-:W-:-:S00]  /*0170*/  BRA `(.L_x_1) ;  /* 0xfffffffc00fc7947 */ /* 0x000fc0000383ffff */
[----:B------:R-:W-:-:S00]  /*0180*/  NOP ;  /* 0x0000000000007918 */ /* 0x000fc00000000000 */
[----:B------:R-:W-:-:S00]  /*0190*/  NOP ;  /* 0x0000000000007918 */ /* 0x000fc00000000000 */
[----:B------:R-:W-:-:S00]  /*01a0*/  NOP ;  /* 0x0000000000007918 */ /* 0x000fc00000000000 */
[----:B------:R-:W-:-:S00]  /*01b0*/  NOP ;  /* 0x0000000000007918 */ /* 0x000fc00000000000 */
[----:B------:R-:W-:-:S00]  /*01c0*/  NOP ;  /* 0x0000000000007918 */ /* 0x000fc00000000000 */
[----:B------:R-:W-:-:S00]  /*01d0*/  NOP ;  /* 0x0000000000007918 */ /* 0x000fc00000000000 */
[----:B------:R-:W-:-:S00]  /*01e0*/  NOP ;  /* 0x0000000000007918 */ /* 0x000fc00000000000 */
[----:B------:R-:W-:-:S00]  /*01f0*/  NOP ;  /* 0x0000000000007918 */ /* 0x000fc00000000000 */
.L_x_2:


//--------------------- .nv.global.init           --------------------------
	.section	.nv.global.init,"aw",@progbits
.nv.global.init:
	.type		$str,@object
	.size		$str,(.L_0 - $str)
$str:
        /*0000*/ 	.byte	0x25, 0x36, 0x64, 0x25, 0x31, 0x36, 0x64, 0x25, 0x31, 0x36, 0x64, 0x25, 0x31, 0x36, 0x64, 0x25
        /*0010*/ 	.byte	0x31, 0x36, 0x64, 0x25, 0x31, 0x36, 0x64, 0x0a, 0x00
.L_0:


//--------------------- .nv.shared.reserved.0     --------------------------
	.section	.nv.shared.reserved.0,"aw",@nobits
	.weak		__nv_reservedSMEM_offset_0_alias
	.size		__nv_reservedSMEM_offset_0_alias, 0, 64
	.other		__nv_reservedSMEM_offset_0_alias,@"STO_CUDA_RESERVED_SHARED STV_DEFAULT"
__nv_reservedSMEM_offset_0_alias:
	.zero		0
	.zero		64


//--------------------- .nv.constant0._Z16hello_world_cudav --------------------------
	.section	.nv.constant0._Z16hello_world_cudav,"a",@progbits
	.sectionflags	@""
	.align	4
.nv.constant0._Z16hello_world_cudav:
	.zero		896


//--------------------- SYMBOLS --------------------------

	.type		.nv.reservedSmem.offset0,@object
	.size		.nv.reservedSmem.offset0,0x4
	.type		vprintf,@function
